//
// Generated by NVIDIA NVVM Compiler
//
// Compiler Build ID: CL-36424714
// Cuda compilation tools, release 13.0, V13.0.88
// Based on NVVM 20.0.0
//

.version 9.0
.target sm_100
.address_size 64

	// .globl	_Z27direct_fused_softmax_kernelPfS_
.global .align 4 .b8 x[256];
.global .align 4 .b8 row_max[32];
.global .align 4 .b8 x_shifted[256];
.global .align 4 .b8 exp_x[256];
.global .align 4 .b8 row_sum[32];
.global .align 4 .b8 result[256];

.visible .entry _Z27direct_fused_softmax_kernelPfS_(
	.param .u64 .ptr .align 1 _Z27direct_fused_softmax_kernelPfS__param_0,
	.param .u64 .ptr .align 1 _Z27direct_fused_softmax_kernelPfS__param_1
)
{
	.reg .pred 	%p<19>;
	.reg .b32 	%r<13>;
	.reg .b32 	%f<41>;
	.reg .b64 	%rd<45>;

	ld.param.u64 	%rd3, [_Z27direct_fused_softmax_kernelPfS__param_0];
	ld.param.u64 	%rd4, [_Z27direct_fused_softmax_kernelPfS__param_1];
	mov.u32 	%r3, %tid.y;
	mov.u32 	%r4, %ctaid.y;
	mov.u32 	%r5, %ntid.y;
	mad.lo.s32 	%r1, %r4, %r5, %r3;
	mov.u32 	%r6, %tid.x;
	mov.u32 	%r7, %ctaid.x;
	mov.u32 	%r8, %ntid.x;
	mad.lo.s32 	%r2, %r7, %r8, %r6;
	setp.lt.u32 	%p3, %r1, 8;
	setp.lt.s32 	%p4, %r2, 8;
	and.pred  	%p1, %p3, %p4;
	mul.wide.u32 	%rd5, %r1, 32;
	mov.u64 	%rd6, x;
	add.s64 	%rd1, %rd6, %rd5;
	mul.wide.s32 	%rd7, %r2, 4;
	add.s64 	%rd2, %rd1, %rd7;
	not.pred 	%p5, %p1;
	@%p5 bra 	$L__BB0_2;
	cvta.to.global.u64 	%rd8, %rd3;
	shl.b32 	%r9, %r1, 3;
	add.s32 	%r10, %r9, %r2;
	mul.wide.s32 	%rd9, %r10, 4;
	add.s64 	%rd10, %rd8, %rd9;
	ld.global.f32 	%f1, [%rd10];
	st.global.f32 	[%rd2], %f1;
$L__BB0_2:
	setp.lt.u32 	%p6, %r1, 8;
	setp.eq.s32 	%p7, %r2, 0;
	and.pred  	%p2, %p7, %p6;
	not.pred 	%p8, %p2;
	@%p8 bra 	$L__BB0_4;
	ld.global.f32 	%f2, [%rd1];
	ld.global.f32 	%f3, [%rd1+4];
	setp.gt.f32 	%p9, %f3, %f2;
	selp.f32 	%f4, %f3, %f2, %p9;
	ld.global.f32 	%f5, [%rd1+8];
	setp.gt.f32 	%p10, %f5, %f4;
	selp.f32 	%f6, %f5, %f4, %p10;
	ld.global.f32 	%f7, [%rd1+12];
	setp.gt.f32 	%p11, %f7, %f6;
	selp.f32 	%f8, %f7, %f6, %p11;
	ld.global.f32 	%f9, [%rd1+16];
	setp.gt.f32 	%p12, %f9, %f8;
	selp.f32 	%f10, %f9, %f8, %p12;
	ld.global.f32 	%f11, [%rd1+20];
	setp.gt.f32 	%p13, %f11, %f10;
	selp.f32 	%f12, %f11, %f10, %p13;
	ld.global.f32 	%f13, [%rd1+24];
	setp.gt.f32 	%p14, %f13, %f12;
	selp.f32 	%f14, %f13, %f12, %p14;
	ld.global.f32 	%f15, [%rd1+28];
	setp.gt.f32 	%p15, %f15, %f14;
	selp.f32 	%f16, %f15, %f14, %p15;
	mul.wide.u32 	%rd11, %r1, 4;
	mov.u64 	%rd12, row_max;
	add.s64 	%rd13, %rd12, %rd11;
	st.global.f32 	[%rd13], %f16;
$L__BB0_4:
	@%p5 bra 	$L__BB0_6;
	ld.global.f32 	%f17, [%rd2];
	mul.wide.u32 	%rd14, %r1, 4;
	mov.u64 	%rd15, row_max;
	add.s64 	%rd16, %rd15, %rd14;
	ld.global.f32 	%f18, [%rd16];
	sub.f32 	%f19, %f17, %f18;
	mov.u64 	%rd18, x_shifted;
	add.s64 	%rd19, %rd18, %rd5;
	add.s64 	%rd21, %rd19, %rd7;
	st.global.f32 	[%rd21], %f19;
	mul.f32 	%f20, %f19, 0f3FB8AA3B;
	ex2.approx.f32 	%f21, %f20;
	mov.u64 	%rd22, exp_x;
	add.s64 	%rd23, %rd22, %rd5;
	add.s64 	%rd24, %rd23, %rd7;
	st.global.f32 	[%rd24], %f21;
$L__BB0_6:
	@%p8 bra 	$L__BB0_8;
	mov.u64 	%rd26, exp_x;
	add.s64 	%rd27, %rd26, %rd5;
	ld.global.f32 	%f22, [%rd27];
	add.f32 	%f23, %f22, 0f00000000;
	ld.global.f32 	%f24, [%rd27+4];
	add.f32 	%f25, %f23, %f24;
	ld.global.f32 	%f26, [%rd27+8];
	add.f32 	%f27, %f25, %f26;
	ld.global.f32 	%f28, [%rd27+12];
	add.f32 	%f29, %f27, %f28;
	ld.global.f32 	%f30, [%rd27+16];
	add.f32 	%f31, %f29, %f30;
	ld.global.f32 	%f32, [%rd27+20];
	add.f32 	%f33, %f31, %f32;
	ld.global.f32 	%f34, [%rd27+24];
	add.f32 	%f35, %f33, %f34;
	ld.global.f32 	%f36, [%rd27+28];
	add.f32 	%f37, %f35, %f36;
	mul.wide.u32 	%rd28, %r1, 4;
	mov.u64 	%rd29, row_sum;
	add.s64 	%rd30, %rd29, %rd28;
	st.global.f32 	[%rd30], %f37;
$L__BB0_8:
	@%p5 bra 	$L__BB0_10;
	mov.u64 	%rd32, exp_x;
	add.s64 	%rd33, %rd32, %rd5;
	add.s64 	%rd35, %rd33, %rd7;
	ld.global.f32 	%f38, [%rd35];
	mul.wide.u32 	%rd36, %r1, 4;
	mov.u64 	%rd37, row_sum;
	add.s64 	%rd38, %rd37, %rd36;
	ld.global.f32 	%f39, [%rd38];
	div.rn.f32 	%f40, %f38, %f39;
	mov.u64 	%rd39, result;
	add.s64 	%rd40, %rd39, %rd5;
	add.s64 	%rd41, %rd40, %rd7;
	st.global.f32 	[%rd41], %f40;
	shl.b32 	%r11, %r1, 3;
	add.s32 	%r12, %r11, %r2;
	cvta.to.global.u64 	%rd42, %rd4;
	mul.wide.s32 	%rd43, %r12, 4;
	add.s64 	%rd44, %rd42, %rd43;
	st.global.f32 	[%rd44], %f40;
$L__BB0_10:
	ret;

}


// ===== COMPILED SASS (sm_100) =====

	.target	sm_100

	.elftype	@"ET_EXEC"


//--------------------- .note.nv.tkinfo           --------------------------
	.section	.note.nv.tkinfo,"",@"SHT_NOTE"
	.sectionflags	@"SHF_NOTE_NV_TKINFO"
	.tkinfo
        /*0018*/ 	.word	0x00000002
        /*0030*/ 	.string	""
        /*0030*/ 	.string	"ptxas"
        /*0030*/ 	.string	"Cuda compilation tools, release 13.0, V13.0.88"
        /*0030*/ 	.string	"Build cuda_13.0.r13.0/compiler.36424714_0"
        /*0030*/ 	.string	"-arch sm_100 -m 64 "



//--------------------- .note.nv.cuinfo           --------------------------
	.section	.note.nv.cuinfo,"",@"SHT_NOTE"
	.sectionflags	@"SHF_NOTE_NV_CUINFO"
        /*0018*/ 	.short	0x0002
        /*001a*/ 	.short	0x0064
        /*001c*/ 	.short	0x0082
	.zero		2


//--------------------- .nv.info                  --------------------------
	.section	.nv.info,"",@"SHT_CUDA_INFO"
	.align	4


	//----- nvinfo : EIATTR_REGCOUNT
	.align		4
        /*0000*/ 	.byte	0x04, 0x2f
        /*0002*/ 	.short	(.L_7 - .L_6)
	.align		4
.L_6:
        /*0004*/ 	.word	index@(_Z27direct_fused_softmax_kernelPfS_)
        /*0008*/ 	.word	0x00000018


	//----- nvinfo : EIATTR_FRAME_SIZE
	.align		4
.L_7:
        /*000c*/ 	.byte	0x04, 0x11
        /*000e*/ 	.short	(.L_9 - .L_8)
	.align		4
.L_8:
        /*0010*/ 	.word	index@($__internal_0_$__cuda_sm3x_div_rn_noftz_f32_slowpath)
        /*0014*/ 	.word	0x00000000


	//----- nvinfo : EIATTR_FRAME_SIZE
	.align		4
.L_9:
        /*0018*/ 	.byte	0x04, 0x11
        /*001a*/ 	.short	(.L_11 - .L_10)
	.align		4
.L_10:
        /*001c*/ 	.word	index@(_Z27direct_fused_softmax_kernelPfS_)
        /*0020*/ 	.word	0x00000000


	//----- nvinfo : EIATTR_MIN_STACK_SIZE
	.align		4
.L_11:
        /*0024*/ 	.byte	0x04, 0x12
        /*0026*/ 	.short	(.L_13 - .L_12)
	.align		4
.L_12:
        /*0028*/ 	.word	index@(_Z27direct_fused_softmax_kernelPfS_)
        /*002c*/ 	.word	0x00000000
.L_13:


//--------------------- .nv.compat                --------------------------
	.section	.nv.compat,"",@"SHT_CUDA_COMPAT_INFO"
	.align	4
        /*0000*/ 	.byte	0x02, 0x09, 0x00, 0x00, 0x02, 0x02, 0x01, 0x00, 0x02, 0x05, 0x05, 0x00, 0x03, 0x07, 0x01, 0x01
        /*0010*/ 	.byte	0x02, 0x03, 0x00, 0x00, 0x02, 0x06, 0x01, 0x00, 0x04, 0x0b, 0x08, 0x00, 0x01, 0x00, 0x00, 0x00
        /*0020*/ 	.byte	0x00, 0x00, 0x00, 0x00


//--------------------- .nv.info._Z27direct_fused_softmax_kernelPfS_ --------------------------
	.section	.nv.info._Z27direct_fused_softmax_kernelPfS_,"",@"SHT_CUDA_INFO"
	.sectionflags	@""
	.align	4


	//----- nvinfo : EIATTR_CUDA_API_VERSION
	.align		4
        /*0000*/ 	.byte	0x04, 0x37
        /*0002*/ 	.short	(.L_15 - .L_14)
.L_14:
        /*0004*/ 	.word	0x00000082


	//----- nvinfo : EIATTR_KPARAM_INFO
	.align		4
.L_15:
        /*0008*/ 	.byte	0x04, 0x17
        /*000a*/ 	.short	(.L_17 - .L_16)
.L_16:
        /*000c*/ 	.word	0x00000000
        /*0010*/ 	.short	0x0001
        /*0012*/ 	.short	0x0008
        /*0014*/ 	.byte	0x00, 0xf5, 0x21, 0x00


	//----- nvinfo : EIATTR_KPARAM_INFO
	.align		4
.L_17:
        /*0018*/ 	.byte	0x04, 0x17
        /*001a*/ 	.short	(.L_19 - .L_18)
.L_18:
        /*001c*/ 	.word	0x00000000
        /*0020*/ 	.short	0x0000
        /*0022*/ 	.short	0x0000
        /*0024*/ 	.byte	0x00, 0xf5, 0x21, 0x00


	//----- nvinfo : EIATTR_SPARSE_MMA_MASK
	.align		4
.L_19:
        /*0028*/ 	.byte	0x03, 0x50
        /*002a*/ 	.short	0x0000


	//----- nvinfo : EIATTR_MAXREG_COUNT
	.align		4
        /*002c*/ 	.byte	0x03, 0x1b
        /*002e*/ 	.short	0x00ff


	//----- nvinfo : EIATTR_MERCURY_ISA_VERSION
	.align		4
        /*0030*/ 	.byte	0x03, 0x5f
        /*0032*/ 	.short	0x0101


	//----- nvinfo : EIATTR_VRC_CTA_INIT_COUNT
	.align		4
        /*0034*/ 	.byte	0x02, 0x4a
	.zero		1
	.zero		1


	//----- nvinfo : EIATTR_EXIT_INSTR_OFFSETS
	.align		4
        /*0038*/ 	.byte	0x04, 0x1c
        /*003a*/ 	.short	(.L_21 - .L_20)


	//   ....[0]....
.L_20:
        /*003c*/ 	.word	0x000005f0


	//   ....[1]....
        /*0040*/ 	.word	0x000007c0


	//----- nvinfo : EIATTR_CRS_STACK_SIZE
	.align		4
.L_21:
        /*0044*/ 	.byte	0x04, 0x1e
        /*0046*/ 	.short	(.L_23 - .L_22)
.L_22:
        /*0048*/ 	.word	0x00000000


	//----- nvinfo : EIATTR_CBANK_PARAM_SIZE
	.align		4
.L_23:
        /*004c*/ 	.byte	0x03, 0x19
        /*004e*/ 	.short	0x0010


	//----- nvinfo : EIATTR_PARAM_CBANK
	.align		4
        /*0050*/ 	.byte	0x04, 0x0a
        /*0052*/ 	.short	(.L_25 - .L_24)
	.align		4
.L_24:
        /*0054*/ 	.word	index@(.nv.constant0._Z27direct_fused_softmax_kernelPfS_)
        /*0058*/ 	.short	0x0380
        /*005a*/ 	.short	0x0010


	//----- nvinfo : EIATTR_SW_WAR
	.align		4
.L_25:
        /*005c*/ 	.byte	0x04, 0x36
        /*005e*/ 	.short	(.L_27 - .L_26)
.L_26:
        /*0060*/ 	.word	0x00000008
.L_27:


//--------------------- .nv.callgraph             --------------------------
	.section	.nv.callgraph,"",@"SHT_CUDA_CALLGRAPH"
	.align	4
	.sectionentsize	8
	.align		4
        /*0000*/ 	.word	0x00000000
	.align		4
        /*0004*/ 	.word	0xffffffff
	.align		4
        /*0008*/ 	.word	0x00000000
	.align		4
        /*000c*/ 	.word	0xfffffffe
	.align		4
        /*0010*/ 	.word	0x00000000
	.align		4
        /*0014*/ 	.word	0xfffffffd
	.align		4
        /*0018*/ 	.word	0x00000000
	.align		4
        /*001c*/ 	.word	0xfffffffc


//--------------------- .nv.constant4             --------------------------
	.section	.nv.constant4,"a",@progbits
	.align	8
	.align		8
.nv.constant4:
        /*0000*/ 	.dword	x
	.align		8
        /*0008*/ 	.dword	row_max
	.align		8
        /*0010*/ 	.dword	x_shifted
	.align		8
        /*0018*/ 	.dword	exp_x
	.align		8
        /*0020*/ 	.dword	row_sum
	.align		8
        /*0028*/ 	.dword	result


//--------------------- .text._Z27direct_fused_softmax_kernelPfS_ --------------------------
	.section	.text._Z27direct_fused_softmax_kernelPfS_,"ax",@progbits
	.align	128
        .global         _Z27direct_fused_softmax_kernelPfS_
        .type           _Z27direct_fused_softmax_kernelPfS_,@function
        .size           _Z27direct_fused_softmax_kernelPfS_,(.L_x_20 - _Z27direct_fused_softmax_kernelPfS_)
        .other          _Z27direct_fused_softmax_kernelPfS_,@"STO_CUDA_ENTRY STV_DEFAULT"
_Z27direct_fused_softmax_kernelPfS_:
.text._Z27direct_fused_softmax_kernelPfS_:
[----:B------:R-:W-:Y:S01]  /*0000*/  LDC R1, c[0x0][0x37c] ;  /* 0x0000df00ff017b82 */ /* 0x000fe20000000800 */
[----:B------:R-:W0:Y:S07]  /*0010*/  S2R R2, SR_TID.X ;  /* 0x0000000000027919 */ /* 0x000e2e0000002100 */
[----:B------:R-:W1:Y:S01]  /*0020*/  LDC R0, c[0x0][0x364] ;  /* 0x0000d900ff007b82 */ /* 0x000e620000000800 */
[----:B------:R-:W1:Y:S07]  /*0030*/  S2R R5, SR_TID.Y ;  /* 0x0000000000057919 */ /* 0x000e6e0000002200 */
[----:B------:R-:W0:Y:S08]  /*0040*/  S2UR UR5, SR_CTAID.X ;  /* 0x00000000000579c3 */ /* 0x000e300000002500 */
[----:B------:R-:W0:Y:S08]  /*0050*/  LDC R3, c[0x0][0x360] ;  /* 0x0000d800ff037b82 */ /* 0x000e300000000800 */
[----:B------:R-:W1:Y:S08]  /*0060*/  S2UR UR4, SR_CTAID.Y ;  /* 0x00000000000479c3 */ /* 0x000e700000002600 */
[----:B------:R-:W2:Y:S01]  /*0070*/  LDC.64 R8, c[0x4][RZ] ;  /* 0x01000000ff087b82 */ /* 0x000ea20000000a00 */
[----:B0-----:R-:W-:-:S05]  /*0080*/  IMAD R2, R3, UR5, R2 ;  /* 0x0000000503027c24 */ /* 0x001fca000f8e0202 */
[----:B------:R-:W-:Y:S01]  /*0090*/  ISETP.GE.AND P0, PT, R2, 0x8, PT ;  /* 0x000000080200780c */ /* 0x000fe20003f06270 */
[----:B-1----:R-:W-:Y:S01]  /*00a0*/  IMAD R5, R0, UR4, R5 ;  /* 0x0000000400057c24 */ /* 0x002fe2000f8e0205 */
[----:B------:R-:W0:Y:S04]  /*00b0*/  LDCU.64 UR4, c[0x0][0x358] ;  /* 0x00006b00ff0477ac */ /* 0x000e280008000a00 */
[----:B------:R-:W-:-:S13]  /*00c0*/  ISETP.LT.U32.AND P0, PT, R5, 0x8, !P0 ;  /* 0x000000080500780c */ /* 0x000fda0004701070 */
[----:B------:R-:W1:Y:S01]  /*00d0*/  @P0 LDC.64 R10, c[0x0][0x380] ;  /* 0x0000e000ff0a0b82 */ /* 0x000e620000000a00 */
[----:B------:R-:W-:-:S04]  /*00e0*/  @P0 IMAD R3, R5, 0x8, R2 ;  /* 0x0000000805030824 */ /* 0x000fc800078e0202 */
[----:B-1----:R-:W-:-:S06]  /*00f0*/  @P0 IMAD.WIDE R10, R3, 0x4, R10 ;  /* 0x00000004030a0825 */ /* 0x002fcc00078e020a */
[----:B0-----:R-:W3:Y:S01]  /*0100*/  @P0 LDG.E R11, desc[UR4][R10.64] ;  /* 0x000000040a0b0981 */ /* 0x001ee2000c1e1900 */
[C---:B--2---:R-:W-:Y:S01]  /*0110*/  IMAD.WIDE.U32 R8, R5.reuse, 0x20, R8 ;  /* 0x0000002005087825 */ /* 0x044fe200078e0008 */
[----:B------:R-:W-:Y:S01]  /*0120*/  ISETP.GE.U32.AND P1, PT, R5, 0x8, PT ;  /* 0x000000080500780c */ /* 0x000fe20003f26070 */
[----:B------:R-:W-:Y:S03]  /*0130*/  BSSY.RECONVERGENT B0, `(.L_x_0) ;  /* 0x000001e000007945 */ /* 0x000fe60003800200 */
[C---:B------:R-:W-:Y:S01]  /*0140*/  ISETP.EQ.AND P1, PT, R2.reuse, RZ, !P1 ;  /* 0x000000ff0200720c */ /* 0x040fe20004f22270 */
[----:B------:R-:W-:-:S05]  /*0150*/  IMAD.WIDE R6, R2, 0x4, R8 ;  /* 0x0000000402067825 */ /* 0x000fca00078e0208 */
[----:B---3--:R0:W-:Y:S07]  /*0160*/  @P0 STG.E desc[UR4][R6.64], R11 ;  /* 0x0000000b06000986 */ /* 0x0081ee000c101904 */
[----:B------:R-:W-:Y:S05]  /*0170*/  @!P1 BRA `(.L_x_1) ;  /* 0x0000000000649947 */ /* 0x000fea0003800000 */
[----:B------:R-:W2:Y:S04]  /*0180*/  LDG.E R0, desc[UR4][R8.64] ;  /* 0x0000000408007981 */ /* 0x000ea8000c1e1900 */
[----:B------:R-:W2:Y:S04]  /*0190*/  LDG.E R3, desc[UR4][R8.64+0x4] ;  /* 0x0000040408037981 */ /* 0x000ea8000c1e1900 */
[----:B0-----:R-:W3:Y:S04]  /*01a0*/  LDG.E R11, desc[UR4][R8.64+0x8] ;  /* 0x00000804080b7981 */ /* 0x001ee8000c1e1900 */
[----:B------:R-:W4:Y:S04]  /*01b0*/  LDG.E R13, desc[UR4][R8.64+0xc] ;  /* 0x00000c04080d7981 */ /* 0x000f28000c1e1900 */
[----:B------:R-:W5:Y:S04]  /*01c0*/  LDG.E R15, desc[UR4][R8.64+0x10] ;  /* 0x00001004080f7981 */ /* 0x000f68000c1e1900 */
[----:B------:R-:W5:Y:S04]  /*01d0*/  LDG.E R17, desc[UR4][R8.64+0x14] ;  /* 0x0000140408117981 */ /* 0x000f68000c1e1900 */
[----:B------:R-:W5:Y:S04]  /*01e0*/  LDG.E R19, desc[UR4][R8.64+0x18] ;  /* 0x0000180408137981 */ /* 0x000f68000c1e1900 */
[----:B------:R0:W5:Y:S01]  /*01f0*/  LDG.E R21, desc[UR4][R8.64+0x1c] ;  /* 0x00001c0408157981 */ /* 0x000162000c1e1900 */
[----:B--2---:R-:W-:-:S04]  /*0200*/  FSETP.GT.AND P2, PT, R3, R0, PT ;  /* 0x000000000300720b */ /* 0x004fc80003f44000 */
[----:B------:R-:W-:-:S04]  /*0210*/  FSEL R0, R3, R0, P2 ;  /* 0x0000000003007208 */ /* 0x000fc80001000000 */
[----:B---3--:R-:W-:-:S04]  /*0220*/  FSETP.GT.AND P2, PT, R11, R0, PT ;  /* 0x000000000b00720b */ /* 0x008fc80003f44000 */
[----:B------:R-:W-:Y:S02]  /*0230*/  FSEL R0, R11, R0, P2 ;  /* 0x000000000b007208 */ /* 0x000fe40001000000 */
[----:B------:R-:W0:Y:S02]  /*0240*/  LDC.64 R10, c[0x4][0x8] ;  /* 0x01000200ff0a7b82 */ /* 0x000e240000000a00 */
[----:B----4-:R-:W-:-:S04]  /*0250*/  FSETP.GT.AND P2, PT, R13, R0, PT ;  /* 0x000000000d00720b */ /* 0x010fc80003f44000 */
[----:B------:R-:W-:-:S04]  /*0260*/  FSEL R0, R13, R0, P2 ;  /* 0x000000000d007208 */ /* 0x000fc80001000000 */
[----:B-----5:R-:W-:-:S04]  /*0270*/  FSETP.GT.AND P2, PT, R15, R0, PT ;  /* 0x000000000f00720b */ /* 0x020fc80003f44000 */
[----:B------:R-:W-:-:S04]  /*0280*/  FSEL R0, R15, R0, P2 ;  /* 0x000000000f007208 */ /* 0x000fc80001000000 */
[----:B------:R-:W-:-:S04]  /*0290*/  FSETP.GT.AND P2, PT, R17, R0, PT ;  /* 0x000000001100720b */ /* 0x000fc80003f44000 */
[----:B------:R-:W-:Y:S01]  /*02a0*/  FSEL R0, R17, R0, P2 ;  /* 0x0000000011007208 */ /* 0x000fe20001000000 */
[----:B0-----:R-:W-:-:S03]  /*02b0*/  IMAD.WIDE.U32 R8, R5, 0x4, R10 ;  /* 0x0000000405087825 */ /* 0x001fc600078e000a */
[----:B------:R-:W-:-:S04]  /*02c0*/  FSETP.GT.AND P2, PT, R19, R0, PT ;  /* 0x000000001300720b */ /* 0x000fc80003f44000 */
[----:B------:R-:W-:-:S04]  /*02d0*/  FSEL R0, R19, R0, P2 ;  /* 0x0000000013007208 */ /* 0x000fc80001000000 */
[----:B------:R-:W-:-:S04]  /*02e0*/  FSETP.GT.AND P2, PT, R21, R0, PT ;  /* 0x000000001500720b */ /* 0x000fc80003f44000 */
[----:B------:R-:W-:-:S05]  /*02f0*/  FSEL R21, R21, R0, P2 ;  /* 0x0000000015157208 */ /* 0x000fca0001000000 */
[----:B------:R1:W-:Y:S04]  /*0300*/  STG.E desc[UR4][R8.64], R21 ;  /* 0x0000001508007986 */ /* 0x0003e8000c101904 */
.L_x_1:
[----:B------:R-:W-:Y:S05]  /*0310*/  BSYNC.RECONVERGENT B0 ;  /* 0x0000000000007941 */ /* 0x000fea0003800200 */
.L_x_0:
[----:B------:R-:W-:Y:S04]  /*0320*/  BSSY.RECONVERGENT B0, `(.L_x_2) ;  /* 0x0000014000007945 */ /* 0x000fe80003800200 */
[----:B------:R-:W-:Y:S05]  /*0330*/  @!P0 BRA `(.L_x_3) ;  /* 0x0000000000488947 */ /* 0x000fea0003800000 */
[----:B-1----:R-:W1:Y:S01]  /*0340*/  LDC.64 R8, c[0x4][0x8] ;  /* 0x01000200ff087b82 */ /* 0x002e620000000a00 */
[----:B0-----:R-:W2:Y:S07]  /*0350*/  LDG.E R6, desc[UR4][R6.64] ;  /* 0x0000000406067981 */ /* 0x001eae000c1e1900 */
[----:B------:R-:W0:Y:S01]  /*0360*/  LDC.64 R10, c[0x4][0x18] ;  /* 0x01000600ff0a7b82 */ /* 0x000e220000000a00 */
[----:B-1----:R-:W-:-:S07]  /*0370*/  IMAD.WIDE.U32 R12, R5, 0x4, R8 ;  /* 0x00000004050c7825 */ /* 0x002fce00078e0008 */
[----:B------:R-:W1:Y:S01]  /*0380*/  LDC.64 R8, c[0x4][0x10] ;  /* 0x01000400ff087b82 */ /* 0x000e620000000a00 */
[----:B------:R-:W2:Y:S01]  /*0390*/  LDG.E R3, desc[UR4][R12.64] ;  /* 0x000000040c037981 */ /* 0x000ea2000c1e1900 */
[----:B0-----:R-:W-:-:S04]  /*03a0*/  IMAD.WIDE.U32 R10, R5, 0x20, R10 ;  /* 0x00000020050a7825 */ /* 0x001fc800078e000a */
[----:B------:R-:W-:-:S04]  /*03b0*/  IMAD.WIDE R10, R2, 0x4, R10 ;  /* 0x00000004020a7825 */ /* 0x000fc800078e020a */
[----:B-1----:R-:W-:-:S04]  /*03c0*/  IMAD.WIDE.U32 R8, R5, 0x20, R8 ;  /* 0x0000002005087825 */ /* 0x002fc800078e0008 */
[----:B------:R-:W-:-:S04]  /*03d0*/  IMAD.WIDE R8, R2, 0x4, R8 ;  /* 0x0000000402087825 */ /* 0x000fc800078e0208 */
[----:B--2---:R-:W-:-:S04]  /*03e0*/  FADD R3, R6, -R3 ;  /* 0x8000000306037221 */ /* 0x004fc80000000000 */
[----:B------:R-:W-:-:S05]  /*03f0*/  FMUL R0, R3, 1.4426950216293334961 ;  /* 0x3fb8aa3b03007820 */ /* 0x000fca0000400000 */
[----:B------:R-:W-:-:S13]  /*0400*/  FSETP.GEU.AND P2, PT, R0, -126, PT ;  /* 0xc2fc00000000780b */ /* 0x000fda0003f4e000 */
[----:B------:R-:W-:-:S04]  /*0410*/  @!P2 FMUL R0, R0, 0.5 ;  /* 0x3f0000000000a820 */ /* 0x000fc80000400000 */
[----:B------:R-:W0:Y:S01]  /*0420*/  MUFU.EX2 R15, R0 ;  /* 0x00000000000f7308 */ /* 0x000e220000000800 */
[----:B------:R2:W-:Y:S01]  /*0430*/  STG.E desc[UR4][R8.64], R3 ;  /* 0x0000000308007986 */ /* 0x0005e2000c101904 */
[----:B0-----:R-:W-:-:S05]  /*0440*/  @!P2 FMUL R15, R15, R15 ;  /* 0x0000000f0f0fa220 */ /* 0x001fca0000400000 */
[----:B------:R2:W-:Y:S02]  /*0450*/  STG.E desc[UR4][R10.64], R15 ;  /* 0x0000000f0a007986 */ /* 0x0005e4000c101904 */
.L_x_3:
[----:B------:R-:W-:Y:S05]  /*0460*/  BSYNC.RECONVERGENT B0 ;  /* 0x0000000000007941 */ /* 0x000fea0003800200 */
.L_x_2:
[----:B------:R-:W-:Y:S04]  /*0470*/  BSSY.RECONVERGENT B0, `(.L_x_4) ;  /* 0x0000017000007945 */ /* 0x000fe80003800200 */
[----:B------:R-:W-:Y:S05]  /*0480*/  @!P1 BRA `(.L_x_5) ;  /* 0x0000000000549947 */ /* 0x000fea0003800000 */
[----:B0-----:R-:W1:Y:S02]  /*0490*/  LDC.64 R6, c[0x4][0x18] ;  /* 0x01000600ff067b82 */ /* 0x001e640000000a00 */
[----:B-12---:R-:W-:-:S06]  /*04a0*/  IMAD.WIDE.U32 R8, R5, 0x20, R6 ;  /* 0x0000002005087825 */ /* 0x006fcc00078e0006 */
[----:B------:R-:W0:Y:S01]  /*04b0*/  LDC.64 R6, c[0x4][0x20] ;  /* 0x01000800ff067b82 */ /* 0x000e220000000a00 */
[----:B------:R-:W2:Y:S04]  /*04c0*/  LDG.E R0, desc[UR4][R8.64] ;  /* 0x0000000408007981 */ /* 0x000ea8000c1e1900 */
[----:B------:R-:W3:Y:S04]  /*04d0*/  LDG.E R3, desc[UR4][R8.64+0x4] ;  /* 0x0000040408037981 */ /* 0x000ee8000c1e1900 */
[----:B------:R-:W4:Y:S04]  /*04e0*/  LDG.E R11, desc[UR4][R8.64+0x8] ;  /* 0x00000804080b7981 */ /* 0x000f28000c1e1900 */
[----:B------:R-:W5:Y:S04]  /*04f0*/  LDG.E R13, desc[UR4][R8.64+0xc] ;  /* 0x00000c04080d7981 */ /* 0x000f68000c1e1900 */
[----:B------:R-:W5:Y:S04]  /*0500*/  LDG.E R15, desc[UR4][R8.64+0x10] ;  /* 0x00001004080f7981 */ /* 0x000f68000c1e1900 */
[----:B------:R-:W5:Y:S04]  /*0510*/  LDG.E R17, desc[UR4][R8.64+0x14] ;  /* 0x0000140408117981 */ /* 0x000f68000c1e1900 */
[----:B------:R-:W5:Y:S04]  /*0520*/  LDG.E R19, desc[UR4][R8.64+0x18] ;  /* 0x0000180408137981 */ /* 0x000f68000c1e1900 */
[----:B------:R-:W5:Y:S01]  /*0530*/  LDG.E R21, desc[UR4][R8.64+0x1c] ;  /* 0x00001c0408157981 */ /* 0x000f62000c1e1900 */
[----:B0-----:R-:W-:-:S04]  /*0540*/  IMAD.WIDE.U32 R6, R5, 0x4, R6 ;  /* 0x0000000405067825 */ /* 0x001fc800078e0006 */
[----:B--2---:R-:W-:-:S04]  /*0550*/  FADD R0, RZ, R0 ;  /* 0x00000000ff007221 */ /* 0x004fc80000000000 */
[----:B---3--:R-:W-:-:S04]  /*0560*/  FADD R0, R0, R3 ;  /* 0x0000000300007221 */ /* 0x008fc80000000000 */
[----:B----4-:R-:W-:-:S04]  /*0570*/  FADD R0, R0, R11 ;  /* 0x0000000b00007221 */ /* 0x010fc80000000000 */
[----:B-----5:R-:W-:-:S04]  /*0580*/  FADD R0, R0, R13 ;  /* 0x0000000d00007221 */ /* 0x020fc80000000000 */
[----:B------:R-:W-:-:S04]  /*0590*/  FADD R0, R0, R15 ;  /* 0x0000000f00007221 */ /* 0x000fc80000000000 */
[----:B------:R-:W-:-:S04]  /*05a0*/  FADD R0, R0, R17 ;  /* 0x0000001100007221 */ /* 0x000fc80000000000 */
[----:B------:R-:W-:-:S04]  /*05b0*/  FADD R0, R0, R19 ;  /* 0x0000001300007221 */ /* 0x000fc80000000000 */
[----:B------:R-:W-:-:S05]  /*05c0*/  FADD R21, R0, R21 ;  /* 0x0000001500157221 */ /* 0x000fca0000000000 */
[----:B------:R3:W-:Y:S02]  /*05d0*/  STG.E desc[UR4][R6.64], R21 ;  /* 0x0000001506007986 */ /* 0x0007e4000c101904 */
.L_x_5:
[----:B------:R-:W-:Y:S05]  /*05e0*/  BSYNC.RECONVERGENT B0 ;  /* 0x0000000000007941 */ /* 0x000fea0003800200 */
.L_x_4:
[----:B------:R-:W-:Y:S05]  /*05f0*/  @!P0 EXIT ;  /* 0x000000000000894d */ /* 0x000fea0003800000 */
[----:B-12---:R-:W1:Y:S08]  /*0600*/  LDC.64 R8, c[0x4][0x20] ;  /* 0x01000800ff087b82 */ /* 0x006e700000000a00 */
[----:B0--3--:R-:W0:Y:S01]  /*0610*/  LDC.64 R6, c[0x4][0x18] ;  /* 0x01000600ff067b82 */ /* 0x009e220000000a00 */
[----:B-1----:R-:W-:-:S06]  /*0620*/  IMAD.WIDE.U32 R8, R5, 0x4, R8 ;  /* 0x0000000405087825 */ /* 0x002fcc00078e0008 */
[----:B------:R-:W2:Y:S01]  /*0630*/  LDG.E R9, desc[UR4][R8.64] ;  /* 0x0000000408097981 */ /* 0x000ea2000c1e1900 */
[----:B0-----:R-:W-:-:S04]  /*0640*/  IMAD.WIDE.U32 R6, R5, 0x20, R6 ;  /* 0x0000002005067825 */ /* 0x001fc800078e0006 */
[----:B------:R-:W-:-:S05]  /*0650*/  IMAD.WIDE R6, R2, 0x4, R6 ;  /* 0x0000000402067825 */ /* 0x000fca00078e0206 */
[----:B------:R-:W3:Y:S01]  /*0660*/  LDG.E R0, desc[UR4][R6.64] ;  /* 0x0000000406007981 */ /* 0x000ee2000c1e1900 */
[----:B------:R-:W-:Y:S01]  /*0670*/  BSSY.RECONVERGENT B0, `(.L_x_6) ;  /* 0x000000c000007945 */ /* 0x000fe20003800200 */
[----:B--2---:R-:W0:Y:S08]  /*0680*/  MUFU.RCP R3, R9 ;  /* 0x0000000900037308 */ /* 0x004e300000001000 */
[----:B---3--:R-:W1:Y:S01]  /*0690*/  FCHK P0, R0, R9 ;  /* 0x0000000900007302 */ /* 0x008e620000000000 */
[----:B0-----:R-:W-:-:S04]  /*06a0*/  FFMA R4, R3, -R9, 1 ;  /* 0x3f80000003047423 */ /* 0x001fc80000000809 */
[----:B------:R-:W-:-:S04]  /*06b0*/  FFMA R3, R3, R4, R3 ;  /* 0x0000000403037223 */ /* 0x000fc80000000003 */
[----:B------:R-:W-:-:S04]  /*06c0*/  FFMA R4, R0, R3, RZ ;  /* 0x0000000300047223 */ /* 0x000fc800000000ff */
[----:B------:R-:W-:-:S04]  /*06d0*/  FFMA R10, R4, -R9, R0 ;  /* 0x80000009040a7223 */ /* 0x000fc80000000000 */
[----:B------:R-:W-:Y:S01]  /*06e0*/  FFMA R11, R3, R10, R4 ;  /* 0x0000000a030b7223 */ /* 0x000fe20000000004 */
[----:B-1----:R-:W-:Y:S06]  /*06f0*/  @!P0 BRA `(.L_x_7) ;  /* 0x00000000000c8947 */ /* 0x002fec0003800000 */
[----:B------:R-:W-:-:S07]  /*0700*/  MOV R4, 0x720 ;  /* 0x0000072000047802 */ /* 0x000fce0000000f00 */
[----:B------:R-:W-:Y:S05]  /*0710*/  CALL.REL.NOINC `($__internal_0_$__cuda_sm3x_div_rn_noftz_f32_slowpath) ;  /* 0x00000000002c7944 */ /* 0x000fea0003c00000 */
[----:B------:R-:W-:-:S07]  /*0720*/  IMAD.MOV.U32 R11, RZ, RZ, R0 ;  /* 0x000000ffff0b7224 */ /* 0x000fce00078e0000 */
.L_x_7:
[----:B------:R-:W-:Y:S05]  /*0730*/  BSYNC.RECONVERGENT B0 ;  /* 0x0000000000007941 */ /* 0x000fea0003800200 */
.L_x_6:
[----:B------:R-:W0:Y:S01]  /*0740*/  LDC.64 R6, c[0x4][0x28] ;  /* 0x01000a00ff067b82 */ /* 0x000e220000000a00 */
[----:B------:R-:W-:-:S07]  /*0750*/  IMAD R3, R5, 0x8, R2 ;  /* 0x0000000805037824 */ /* 0x000fce00078e0202 */
[----:B------:R-:W1:Y:S01]  /*0760*/  LDC.64 R8, c[0x0][0x388] ;  /* 0x0000e200ff087b82 */ /* 0x000e620000000a00 */
[----:B0-----:R-:W-:-:S04]  /*0770*/  IMAD.WIDE.U32 R6, R5, 0x20, R6 ;  /* 0x0000002005067825 */ /* 0x001fc800078e0006 */
[----:B------:R-:W-:-:S04]  /*0780*/  IMAD.WIDE R6, R2, 0x4, R6 ;  /* 0x0000000402067825 */ /* 0x000fc800078e0206 */
[----:B-1----:R-:W-:Y:S01]  /*0790*/  IMAD.WIDE R2, R3, 0x4, R8 ;  /* 0x0000000403027825 */ /* 0x002fe200078e0208 */
[----:B------:R-:W-:Y:S04]  /*07a0*/  STG.E desc[UR4][R6.64], R11 ;  /* 0x0000000b06007986 */ /* 0x000fe8000c101904 */
[----:B------:R-:W-:Y:S01]  /*07b0*/  STG.E desc[UR4][R2.64], R11 ;  /* 0x0000000b02007986 */ /* 0x000fe2000c101904 */
[----:B------:R-:W-:Y:S05]  /*07c0*/  EXIT ;  /* 0x000000000000794d */ /* 0x000fea0003800000 */
        .weak           $__internal_0_$__cuda_sm3x_div_rn_noftz_f32_slowpath
        .type           $__internal_0_$__cuda_sm3x_div_rn_noftz_f32_slowpath,@function
        .size           $__internal_0_$__cuda_sm3x_div_rn_noftz_f32_slowpath,(.L_x_20 - $__internal_0_$__cuda_sm3x_div_rn_noftz_f32_slowpath)
$__internal_0_$__cuda_sm3x_div_rn_noftz_f32_slowpath:
[----:B------:R-:W-:Y:S01]  /*07d0*/  SHF.R.U32.HI R6, RZ, 0x17, R9 ;  /* 0x00000017ff067819 */ /* 0x000fe20000011609 */
[----:B------:R-:W-:Y:S01]  /*07e0*/  BSSY.RECONVERGENT B1, `(.L_x_8) ;  /* 0x0000064000017945 */ /* 0x000fe20003800200 */
[----:B------:R-:W-:Y:S02]  /*07f0*/  SHF.R.U32.HI R3, RZ, 0x17, R0 ;  /* 0x00000017ff037819 */ /* 0x000fe40000011600 */
[----:B------:R-:W-:Y:S02]  /*0800*/  LOP3.LUT R7, R6, 0xff, RZ, 0xc0, !PT ;  /* 0x000000ff06077812 */ /* 0x000fe400078ec0ff */
[----:B------:R-:W-:Y:S02]  /*0810*/  LOP3.LUT R6, R3, 0xff, RZ, 0xc0, !PT ;  /* 0x000000ff03067812 */ /* 0x000fe400078ec0ff */
[----:B------:R-:W-:Y:S01]  /*0820*/  MOV R8, R0 ;  /* 0x0000000000087202 */ /* 0x000fe20000000f00 */
[----:B------:R-:W-:Y:S02]  /*0830*/  VIADD R12, R7, 0xffffffff ;  /* 0xffffffff070c7836 */ /* 0x000fe40000000000 */
[----:B------:R-:W-:-:S03]  /*0840*/  VIADD R11, R6, 0xffffffff ;  /* 0xffffffff060b7836 */ /* 0x000fc60000000000 */
[----:B------:R-:W-:-:S04]  /*0850*/  ISETP.GT.U32.AND P0, PT, R12, 0xfd, PT ;  /* 0x000000fd0c00780c */ /* 0x000fc80003f04070 */
[----:B------:R-:W-:-:S13]  /*0860*/  ISETP.GT.U32.OR P0, PT, R11, 0xfd, P0 ;  /* 0x000000fd0b00780c */ /* 0x000fda0000704470 */
[----:B------:R-:W-:Y:S01]  /*0870*/  @!P0 IMAD.MOV.U32 R10, RZ, RZ, RZ ;  /* 0x000000ffff0a8224 */ /* 0x000fe200078e00ff */
[----:B------:R-:W-:Y:S06]  /*0880*/  @!P0 BRA `(.L_x_9) ;  /* 0x0000000000608947 */ /* 0x000fec0003800000 */
[----:B------:R-:W-:Y:S01]  /*0890*/  FSETP.GTU.FTZ.AND P0, PT, |R0|, +INF , PT ;  /* 0x7f8000000000780b */ /* 0x000fe20003f1c200 */
[----:B------:R-:W-:Y:S01]  /*08a0*/  IMAD.MOV.U32 R3, RZ, RZ, R9 ;  /* 0x000000ffff037224 */ /* 0x000fe200078e0009 */
[----:B------:R-:W-:-:S04]  /*08b0*/  FSETP.GTU.FTZ.AND P1, PT, |R9|, +INF , PT ;  /* 0x7f8000000900780b */ /* 0x000fc80003f3c200 */
[----:B------:R-:W-:-:S13]  /*08c0*/  PLOP3.LUT P0, PT, P0, P1, PT, 0xf8, 0x8f ;  /* 0x00000000008f781c */ /* 0x000fda0000703f70 */
[----:B------:R-:W-:Y:S05]  /*08d0*/  @P0 BRA `(.L_x_10) ;  /* 0x00000004004c0947 */ /* 0x000fea0003800000 */
[----:B------:R-:W-:-:S13]  /*08e0*/  LOP3.LUT P0, RZ, R9, 0x7fffffff, R8, 0xc8, !PT ;  /* 0x7fffffff09ff7812 */ /* 0x000fda000780c808 */
[----:B------:R-:W-:Y:S05]  /*08f0*/  @!P0 BRA `(.L_x_11) ;  /* 0x00000004003c8947 */ /* 0x000fea0003800000 */
[C---:B------:R-:W-:Y:S02]  /*0900*/  FSETP.NEU.FTZ.AND P2, PT, |R0|.reuse, +INF , PT ;  /* 0x7f8000000000780b */ /* 0x040fe40003f5d200 */
[----:B------:R-:W-:Y:S02]  /*0910*/  FSETP.NEU.FTZ.AND P1, PT, |R3|, +INF , PT ;  /* 0x7f8000000300780b */ /* 0x000fe40003f3d200 */
[----:B------:R-:W-:-:S11]  /*0920*/  FSETP.NEU.FTZ.AND P0, PT, |R0|, +INF , PT ;  /* 0x7f8000000000780b */ /* 0x000fd60003f1d200 */
[----:B------:R-:W-:Y:S05]  /*0930*/  @!P1 BRA !P2, `(.L_x_11) ;  /* 0x00000004002c9947 */ /* 0x000fea0005000000 */
[----:B------:R-:W-:-:S04]  /*0940*/  LOP3.LUT P2, RZ, R8, 0x7fffffff, RZ, 0xc0, !PT ;  /* 0x7fffffff08ff7812 */ /* 0x000fc8000784c0ff */
[----:B------:R-:W-:-:S13]  /*0950*/  PLOP3.LUT P1, PT, P1, P2, PT, 0x2f, 0xf2 ;  /* 0x0000000000f2781c */ /* 0x000fda0000f24577 */
[----:B------:R-:W-:Y:S05]  /*0960*/  @P1 BRA `(.L_x_12) ;  /* 0x0000000400181947 */ /* 0x000fea0003800000 */
[----:B------:R-:W-:-:S04]  /*0970*/  LOP3.LUT P1, RZ, R9, 0x7fffffff, RZ, 0xc0, !PT ;  /* 0x7fffffff09ff7812 */ /* 0x000fc8000782c0ff */
[----:B------:R-:W-:-:S13]  /*0980*/  PLOP3.LUT P0, PT, P0, P1, PT, 0x2f, 0xf2 ;  /* 0x0000000000f2781c */ /* 0x000fda0000702577 */
[----:B------:R-:W-:Y:S05]  /*0990*/  @P0 BRA `(.L_x_13) ;  /* 0x0000000400000947 */ /* 0x000fea0003800000 */
[----:B------:R-:W-:Y:S02]  /*09a0*/  ISETP.GE.AND P0, PT, R11, RZ, PT ;  /* 0x000000ff0b00720c */ /* 0x000fe40003f06270 */
[----:B------:R-:W-:-:S11]  /*09b0*/  ISETP.GE.AND P1, PT, R12, RZ, PT ;  /* 0x000000ff0c00720c */ /* 0x000fd60003f26270 */
[----:B------:R-:W-:Y:S02]  /*09c0*/  @P0 IMAD.MOV.U32 R10, RZ, RZ, RZ ;  /* 0x000000ffff0a0224 */ /* 0x000fe400078e00ff */
[----:B------:R-:W-:Y:S01]  /*09d0*/  @!P0 FFMA R8, R0, 1.84467440737095516160e+19, RZ ;  /* 0x5f80000000088823 */ /* 0x000fe200000000ff */
[----:B------:R-:W-:Y:S02]  /*09e0*/  @!P0 IMAD.MOV.U32 R10, RZ, RZ, -0x40 ;  /* 0xffffffc0ff0a8424 */ /* 0x000fe400078e00ff */
[----:B------:R-:W-:-:S03]  /*09f0*/  @!P1 FFMA R9, R3, 1.84467440737095516160e+19, RZ ;  /* 0x5f80000003099823 */ /* 0x000fc600000000ff */
[----:B------:R-:W-:-:S07]  /*0a00*/  @!P1 IADD3 R10, PT, PT, R10, 0x40, RZ ;  /* 0x000000400a0a9810 */ /* 0x000fce0007ffe0ff */
.L_x_9:
[----:B------:R-:W-:Y:S01]  /*0a10*/  LEA R0, R7, 0xc0800000, 0x17 ;  /* 0xc080000007007811 */ /* 0x000fe200078eb8ff */
[----:B------:R-:W-:Y:S01]  /*0a20*/  VIADD R6, R6, 0xffffff81 ;  /* 0xffffff8106067836 */ /* 0x000fe20000000000 */
[----:B------:R-:W-:Y:S03]  /*0a30*/  BSSY.RECONVERGENT B2, `(.L_x_14) ;  /* 0x0000035000027945 */ /* 0x000fe60003800200 */
[----:B------:R-:W-:Y:S01]  /*0a40*/  IMAD.IADD R9, R9, 0x1, -R0 ;  /* 0x0000000109097824 */ /* 0x000fe200078e0a00 */
[C---:B------:R-:W-:Y:S01]  /*0a50*/  IADD3 R7, PT, PT, R6.reuse, 0x7f, -R7 ;  /* 0x0000007f06077810 */ /* 0x040fe20007ffe807 */
[----:B------:R-:W-:Y:S02]  /*0a60*/  IMAD R0, R6, -0x800000, R8 ;  /* 0xff80000006007824 */ /* 0x000fe400078e0208 */
[----:B------:R-:W0:Y:S01]  /*0a70*/  MUFU.RCP R3, R9 ;  /* 0x0000000900037308 */ /* 0x000e220000001000 */
[----:B------:R-:W-:Y:S01]  /*0a80*/  FADD.FTZ R11, -R9, -RZ ;  /* 0x800000ff090b7221 */ /* 0x000fe20000010100 */
[----:B------:R-:W-:-:S03]  /*0a90*/  IMAD.IADD R7, R7, 0x1, R10 ;  /* 0x0000000107077824 */ /* 0x000fc600078e020a */
[----:B0-----:R-:W-:-:S04]  /*0aa0*/  FFMA R12, R3, R11, 1 ;  /* 0x3f800000030c7423 */ /* 0x001fc8000000000b */
[----:B------:R-:W-:-:S04]  /*0ab0*/  FFMA R12, R3, R12, R3 ;  /* 0x0000000c030c7223 */ /* 0x000fc80000000003 */
[----:B------:R-:W-:-:S04]  /*0ac0*/  FFMA R3, R0, R12, RZ ;  /* 0x0000000c00037223 */ /* 0x000fc800000000ff */
[----:B------:R-:W-:-:S04]  /*0ad0*/  FFMA R8, R11, R3, R0 ;  /* 0x000000030b087223 */ /* 0x000fc80000000000 */
[----:B------:R-:W-:-:S04]  /*0ae0*/  FFMA R13, R12, R8, R3 ;  /* 0x000000080c0d7223 */ /* 0x000fc80000000003 */
[----:B------:R-:W-:-:S04]  /*0af0*/  FFMA R8, R11, R13, R0 ;  /* 0x0000000d0b087223 */ /* 0x000fc80000000000 */
[----:B------:R-:W-:-:S05]  /*0b00*/  FFMA R0, R12, R8, R13 ;  /* 0x000000080c007223 */ /* 0x000fca000000000d */
[----:B------:R-:W-:-:S04]  /*0b10*/  SHF.R.U32.HI R3, RZ, 0x17, R0 ;  /* 0x00000017ff037819 */ /* 0x000fc80000011600 */
[----:B------:R-:W-:-:S05]  /*0b20*/  LOP3.LUT R3, R3, 0xff, RZ, 0xc0, !PT ;  /* 0x000000ff03037812 */ /* 0x000fca00078ec0ff */
[----:B------:R-:W-:-:S05]  /*0b30*/  IMAD.IADD R9, R3, 0x1, R7 ;  /* 0x0000000103097824 */ /* 0x000fca00078e0207 */
[----:B------:R-:W-:-:S04]  /*0b40*/  IADD3 R3, PT, PT, R9, -0x1, RZ ;  /* 0xffffffff09037810 */ /* 0x000fc80007ffe0ff */
[----:B------:R-:W-:-:S13]  /*0b50*/  ISETP.GE.U32.AND P0, PT, R3, 0xfe, PT ;  /* 0x000000fe0300780c */ /* 0x000fda0003f06070 */
[----:B------:R-:W-:Y:S05]  /*0b60*/  @!P0 BRA `(.L_x_15) ;  /* 0x0000000000808947 */ /* 0x000fea0003800000 */
[----:B------:R-:W-:-:S13]  /*0b70*/  ISETP.GT.AND P0, PT, R9, 0xfe, PT ;  /* 0x000000fe0900780c */ /* 0x000fda0003f04270 */
[----:B------:R-:W-:Y:S05]  /*0b80*/  @P0 BRA `(.L_x_16) ;  /* 0x00000000006c0947 */ /* 0x000fea0003800000 */
[----:B------:R-:W-:-:S13]  /*0b90*/  ISETP.GE.AND P0, PT, R9, 0x1, PT ;  /* 0x000000010900780c */ /* 0x000fda0003f06270 */
[----:B------:R-:W-:Y:S05]  /*0ba0*/  @P0 BRA `(.L_x_17) ;  /* 0x0000000000740947 */ /* 0x000fea0003800000 */
[----:B------:R-:W-:Y:S02]  /*0bb0*/  ISETP.GE.AND P0, PT, R9, -0x18, PT ;  /* 0xffffffe80900780c */ /* 0x000fe40003f06270 */
[----:B------:R-:W-:-:S11]  /*0bc0*/  LOP3.LUT R0, R0, 0x80000000, RZ, 0xc0, !PT ;  /* 0x8000000000007812 */ /* 0x000fd600078ec0ff */
[----:B------:R-:W-:Y:S05]  /*0bd0*/  @!P0 BRA `(.L_x_17) ;  /* 0x0000000000688947 */ /* 0x000fea0003800000 */
[CCC-:B------:R-:W-:Y:S01]  /*0be0*/  FFMA.RZ R3, R12.reuse, R8.reuse, R13.reuse ;  /* 0x000000080c037223 */ /* 0x1c0fe2000000c00d */
[CCC-:B------:R-:W-:Y:S01]  /*0bf0*/  FFMA.RM R6, R12.reuse, R8.reuse, R13.reuse ;  /* 0x000000080c067223 */ /* 0x1c0fe2000000400d */
[C---:B------:R-:W-:Y:S02]  /*0c00*/  ISETP.NE.AND P2, PT, R9.reuse, RZ, PT ;  /* 0x000000ff0900720c */ /* 0x040fe40003f45270 */
[----:B------:R-:W-:Y:S02]  /*0c10*/  ISETP.NE.AND P1, PT, R9, RZ, PT ;  /* 0x000000ff0900720c */ /* 0x000fe40003f25270 */
[----:B------:R-:W-:Y:S01]  /*0c20*/  LOP3.LUT R7, R3, 0x7fffff, RZ, 0xc0, !PT ;  /* 0x007fffff03077812 */ /* 0x000fe200078ec0ff */
[----:B------:R-:W-:Y:S01]  /*0c30*/  FFMA.RP R3, R12, R8, R13 ;  /* 0x000000080c037223 */ /* 0x000fe2000000800d */
[----:B------:R-:W-:Y:S02]  /*0c40*/  VIADD R8, R9, 0x20 ;  /* 0x0000002009087836 */ /* 0x000fe40000000000 */
[----:B------:R-:W-:Y:S01]  /*0c50*/  LOP3.LUT R7, R7, 0x800000, RZ, 0xfc, !PT ;  /* 0x0080000007077812 */ /* 0x000fe200078efcff */
[----:B------:R-:W-:Y:S01]  /*0c60*/  IMAD.MOV R9, RZ, RZ, -R9 ;  /* 0x000000ffff097224 */ /* 0x000fe200078e0a09 */
[----:B------:R-:W-:-:S02]  /*0c70*/  FSETP.NEU.FTZ.AND P0, PT, R3, R6, PT ;  /* 0x000000060300720b */ /* 0x000fc40003f1d000 */
[----:B------:R-:W-:Y:S02]  /*0c80*/  SHF.L.U32 R8, R7, R8, RZ ;  /* 0x0000000807087219 */ /* 0x000fe400000006ff */
[----:B------:R-:W-:Y:S02]  /*0c90*/  SEL R6, R9, RZ, P2 ;  /* 0x000000ff09067207 */ /* 0x000fe40001000000 */
[----:B------:R-:W-:Y:S02]  /*0ca0*/  ISETP.NE.AND P1, PT, R8, RZ, P1 ;  /* 0x000000ff0800720c */ /* 0x000fe40000f25270 */
[----:B------:R-:W-:Y:S02]  /*0cb0*/  SHF.R.U32.HI R6, RZ, R6, R7 ;  /* 0x00000006ff067219 */ /* 0x000fe40000011607 */
[----:B------:R-:W-:Y:S02]  /*0cc0*/  PLOP3.LUT P0, PT, P0, P1, PT, 0xf8, 0x8f ;  /* 0x00000000008f781c */ /* 0x000fe40000703f70 */
[----:B------:R-:W-:-:S02]  /*0cd0*/  SHF.R.U32.HI R8, RZ, 0x1, R6 ;  /* 0x00000001ff087819 */ /* 0x000fc40000011606 */
[----:B------:R-:W-:-:S04]  /*0ce0*/  SEL R3, RZ, 0x1, !P0 ;  /* 0x00000001ff037807 */ /* 0x000fc80004000000 */
[----:B------:R-:W-:-:S04]  /*0cf0*/  LOP3.LUT R3, R3, 0x1, R8, 0xf8, !PT ;  /* 0x0000000103037812 */ /* 0x000fc800078ef808 */
[----:B------:R-:W-:-:S05]  /*0d00*/  LOP3.LUT R3, R3, R6, RZ, 0xc0, !PT ;  /* 0x0000000603037212 */ /* 0x000fca00078ec0ff */
[----:B------:R-:W-:-:S05]  /*0d10*/  IMAD.IADD R3, R8, 0x1, R3 ;  /* 0x0000000108037824 */ /* 0x000fca00078e0203 */
[----:B------:R-:W-:Y:S01]  /*0d20*/  LOP3.LUT R0, R3, R0, RZ, 0xfc, !PT ;  /* 0x0000000003007212 */ /* 0x000fe200078efcff */
[----:B------:R-:W-:Y:S06]  /*0d30*/  BRA `(.L_x_17) ;  /* 0x0000000000107947 */ /* 0x000fec0003800000 */
.L_x_16:
[----:B------:R-:W-:-:S04]  /*0d40*/  LOP3.LUT R0, R0, 0x80000000, RZ, 0xc0, !PT ;  /* 0x8000000000007812 */ /* 0x000fc800078ec0ff */
[----:B------:R-:W-:Y:S01]  /*0d50*/  LOP3.LUT R0, R0, 0x7f800000, RZ, 0xfc, !PT ;  /* 0x7f80000000007812 */ /* 0x000fe200078efcff */
[----:B------:R-:W-:Y:S06]  /*0d60*/  BRA `(.L_x_17) ;  /* 0x0000000000047947 */ /* 0x000fec0003800000 */
.L_x_15:
[----:B------:R-:W-:-:S07]  /*0d70*/  LEA R0, R7, R0, 0x17 ;  /* 0x0000000007007211 */ /* 0x000fce00078eb8ff */
.L_x_17:
[----:B------:R-:W-:Y:S05]  /*0d80*/  BSYNC.RECONVERGENT B2 ;  /* 0x0000000000027941 */ /* 0x000fea0003800200 */
.L_x_14:
[----:B------:R-:W-:Y:S05]  /*0d90*/  BRA `(.L_x_18) ;  /* 0x0000000000207947 */ /* 0x000fea0003800000 */
.L_x_13:
[----:B------:R-:W-:-:S04]  /*0da0*/  LOP3.LUT R0, R9, 0x80000000, R8, 0x48, !PT ;  /* 0x8000000009007812 */ /* 0x000fc800078e4808 */
[----:B------:R-:W-:Y:S01]  /*0db0*/  LOP3.LUT R0, R0, 0x7f800000, RZ, 0xfc, !PT ;  /* 0x7f80000000007812 */ /* 0x000fe200078efcff */
[----:B------:R-:W-:Y:S06]  /*0dc0*/  BRA `(.L_x_18) ;  /* 0x0000000000147947 */ /* 0x000fec0003800000 */
.L_x_12:
[----:B------:R-:W-:Y:S01]  /*0dd0*/  LOP3.LUT R0, R9, 0x80000000, R8, 0x48, !PT ;  /* 0x8000000009007812 */ /* 0x000fe200078e4808 */
[----:B------:R-:W-:Y:S06]  /*0de0*/  BRA `(.L_x_18) ;  /* 0x00000000000c7947 */ /* 0x000fec0003800000 */
.L_x_11:
[----:B------:R-:W0:Y:S01]  /*0df0*/  MUFU.RSQ R0, -QNAN ;  /* 0xffc0000000007908 */ /* 0x000e220000001400 */
[----:B------:R-:W-:Y:S05]  /*0e00*/  BRA `(.L_x_18) ;  /* 0x0000000000047947 */ /* 0x000fea0003800000 */
.L_x_10:
[----:B------:R-:W-:-:S07]  /*0e10*/  FADD.FTZ R0, R0, R3 ;  /* 0x0000000300007221 */ /* 0x000fce0000010000 */
.L_x_18:
[----:B------:R-:W-:Y:S05]  /*0e20*/  BSYNC.RECONVERGENT B1 ;  /* 0x0000000000017941 */ /* 0x000fea0003800200 */
.L_x_8:
[----:B------:R-:W-:Y:S02]  /*0e30*/  IMAD.MOV.U32 R6, RZ, RZ, R4 ;  /* 0x000000ffff067224 */ /* 0x000fe400078e0004 */
[----:B------:R-:W-:-:S04]  /*0e40*/  IMAD.MOV.U32 R7, RZ, RZ, 0x0 ;  /* 0x00000000ff077424 */ /* 0x000fc800078e00ff */
[----:B0-----:R-:W-:Y:S05]  /*0e50*/  RET.REL.NODEC R6 `(_Z27direct_fused_softmax_kernelPfS_) ;  /* 0xfffffff006687950 */ /* 0x001fea0003c3ffff */
.L_x_19:
[----:B------:R-:W-:-:S00]  /*0e60*/  BRA `(.L_x_19) ;  /* 0xfffffffc00fc7947 */ /* 0x000fc0000383ffff */
[----:B------:R-:W-:-:S00]  /*0e70*/  NOP ;  /* 0x0000000000007918 */ /* 0x000fc00000000000 */
        /* <DEDUP_REMOVED lines=8> */
.L_x_20:


//--------------------- .nv.shared.reserved.0     --------------------------
	.section	.nv.shared.reserved.0,"aw",@nobits
	.weak		__nv_reservedSMEM_offset_0_alias
	.size		__nv_reservedSMEM_offset_0_alias, 0, 64
	.other		__nv_reservedSMEM_offset_0_alias,@"STO_CUDA_RESERVED_SHARED STV_DEFAULT"
__nv_reservedSMEM_offset_0_alias:
	.zero		0
	.zero		64


//--------------------- .nv.global                --------------------------
	.section	.nv.global,"aw",@nobits
	.align	4
.nv.global:
	.type		row_sum,@object
	.size		row_sum,(row_max - row_sum)
row_sum:
	.zero		32
	.type		row_max,@object
	.size		row_max,(x - row_max)
row_max:
	.zero		32
	.type		x,@object
	.size		x,(x_shifted - x)
x:
	.zero		256
	.type		x_shifted,@object
	.size		x_shifted,(result - x_shifted)
x_shifted:
	.zero		256
	.type		result,@object
	.size		result,(exp_x - result)
result:
	.zero		256
	.type		exp_x,@object
	.size		exp_x,(.L_3 - exp_x)
exp_x:
	.zero		256
.L_3:


//--------------------- .nv.constant0._Z27direct_fused_softmax_kernelPfS_ --------------------------
	.section	.nv.constant0._Z27direct_fused_softmax_kernelPfS_,"a",@progbits
	.sectionflags	@""
	.align	4
.nv.constant0._Z27direct_fused_softmax_kernelPfS_:
	.zero		912


//--------------------- SYMBOLS --------------------------

	.type		.nv.reservedSmem.offset0,@object
	.size		.nv.reservedSmem.offset0,0x4
